//
// Generated by NVIDIA NVVM Compiler
//
// Compiler Build ID: CL-36424714
// Cuda compilation tools, release 13.0, V13.0.88
// Based on NVVM 20.0.0
//

.version 9.0
.target sm_100
.address_size 64

	// .globl	_Z9iterationPPPdS1_S1_ii

.visible .entry _Z9iterationPPPdS1_S1_ii(
	.param .u64 .ptr .align 1 _Z9iterationPPPdS1_S1_ii_param_0,
	.param .u64 .ptr .align 1 _Z9iterationPPPdS1_S1_ii_param_1,
	.param .u64 .ptr .align 1 _Z9iterationPPPdS1_S1_ii_param_2,
	.param .u32 _Z9iterationPPPdS1_S1_ii_param_3,
	.param .u32 _Z9iterationPPPdS1_S1_ii_param_4
)
{
	.reg .pred 	%p<4>;
	.reg .b32 	%r<17>;
	.reg .b64 	%rd<49>;
	.reg .b64 	%fd<19>;

	ld.param.u64 	%rd1, [_Z9iterationPPPdS1_S1_ii_param_0];
	ld.param.u64 	%rd2, [_Z9iterationPPPdS1_S1_ii_param_1];
	ld.param.u64 	%rd3, [_Z9iterationPPPdS1_S1_ii_param_2];
	ld.param.u32 	%r4, [_Z9iterationPPPdS1_S1_ii_param_3];
	mov.u32 	%r5, %tid.x;
	mov.u32 	%r6, %ctaid.x;
	mov.u32 	%r7, %ntid.x;
	mad.lo.s32 	%r1, %r6, %r7, %r5;
	add.s32 	%r8, %r1, 1;
	mov.u32 	%r9, %tid.y;
	mov.u32 	%r10, %ctaid.y;
	mov.u32 	%r11, %ntid.y;
	mad.lo.s32 	%r2, %r10, %r11, %r9;
	mov.u32 	%r12, %tid.z;
	mov.u32 	%r13, %ctaid.z;
	mov.u32 	%r14, %ntid.z;
	mad.lo.s32 	%r3, %r13, %r14, %r12;
	setp.gt.s32 	%p1, %r8, %r4;
	max.s32 	%r15, %r2, %r3;
	setp.ge.s32 	%p2, %r15, %r4;
	or.pred  	%p3, %p2, %p1;
	@%p3 bra 	$L__BB0_2;
	cvta.to.global.u64 	%rd4, %rd2;
	cvta.to.global.u64 	%rd5, %rd3;
	cvta.to.global.u64 	%rd6, %rd1;
	add.s32 	%r16, %r4, 1;
	cvt.rn.f64.u32 	%fd1, %r16;
	mov.f64 	%fd2, 0d4000000000000000;
	div.rn.f64 	%fd3, %fd2, %fd1;
	mul.f64 	%fd4, %fd3, %fd3;
	mul.wide.s32 	%rd7, %r1, 8;
	add.s64 	%rd8, %rd4, %rd7;
	ld.global.u64 	%rd9, [%rd8];
	cvta.to.global.u64 	%rd10, %rd9;
	mul.wide.u32 	%rd11, %r2, 8;
	add.s64 	%rd12, %rd10, %rd11;
	ld.global.u64 	%rd13, [%rd12+8];
	cvta.to.global.u64 	%rd14, %rd13;
	mul.wide.u32 	%rd15, %r3, 8;
	add.s64 	%rd16, %rd14, %rd15;
	ld.global.f64 	%fd5, [%rd16+8];
	ld.global.u64 	%rd17, [%rd8+16];
	cvta.to.global.u64 	%rd18, %rd17;
	add.s64 	%rd19, %rd18, %rd11;
	ld.global.u64 	%rd20, [%rd19+8];
	cvta.to.global.u64 	%rd21, %rd20;
	add.s64 	%rd22, %rd21, %rd15;
	ld.global.f64 	%fd6, [%rd22+8];
	add.f64 	%fd7, %fd5, %fd6;
	ld.global.u64 	%rd23, [%rd8+8];
	cvta.to.global.u64 	%rd24, %rd23;
	add.s64 	%rd25, %rd24, %rd11;
	ld.global.u64 	%rd26, [%rd25];
	cvta.to.global.u64 	%rd27, %rd26;
	add.s64 	%rd28, %rd27, %rd15;
	ld.global.f64 	%fd8, [%rd28+8];
	add.f64 	%fd9, %fd7, %fd8;
	ld.global.u64 	%rd29, [%rd25+16];
	cvta.to.global.u64 	%rd30, %rd29;
	add.s64 	%rd31, %rd30, %rd15;
	ld.global.f64 	%fd10, [%rd31+8];
	add.f64 	%fd11, %fd9, %fd10;
	ld.global.u64 	%rd32, [%rd25+8];
	cvta.to.global.u64 	%rd33, %rd32;
	add.s64 	%rd34, %rd33, %rd15;
	ld.global.f64 	%fd12, [%rd34];
	add.f64 	%fd13, %fd11, %fd12;
	ld.global.f64 	%fd14, [%rd34+16];
	add.f64 	%fd15, %fd13, %fd14;
	add.s64 	%rd35, %rd5, %rd7;
	ld.global.u64 	%rd36, [%rd35+8];
	cvta.to.global.u64 	%rd37, %rd36;
	add.s64 	%rd38, %rd37, %rd11;
	ld.global.u64 	%rd39, [%rd38+8];
	cvta.to.global.u64 	%rd40, %rd39;
	add.s64 	%rd41, %rd40, %rd15;
	ld.global.f64 	%fd16, [%rd41+8];
	fma.rn.f64 	%fd17, %fd4, %fd16, %fd15;
	mul.f64 	%fd18, %fd17, 0d3FC5555555555555;
	add.s64 	%rd42, %rd6, %rd7;
	ld.global.u64 	%rd43, [%rd42+8];
	cvta.to.global.u64 	%rd44, %rd43;
	add.s64 	%rd45, %rd44, %rd11;
	ld.global.u64 	%rd46, [%rd45+8];
	cvta.to.global.u64 	%rd47, %rd46;
	add.s64 	%rd48, %rd47, %rd15;
	st.global.f64 	[%rd48+8], %fd18;
$L__BB0_2:
	ret;

}


// ===== COMPILED SASS (sm_100) =====

	.target	sm_100

	.elftype	@"ET_EXEC"


//--------------------- .note.nv.tkinfo           --------------------------
	.section	.note.nv.tkinfo,"",@"SHT_NOTE"
	.sectionflags	@"SHF_NOTE_NV_TKINFO"
	.tkinfo
        /*0018*/ 	.word	0x00000002
        /*0030*/ 	.string	""
        /*0030*/ 	.string	"ptxas"
        /*0030*/ 	.string	"Cuda compilation tools, release 13.0, V13.0.88"
        /*0030*/ 	.string	"Build cuda_13.0.r13.0/compiler.36424714_0"
        /*0030*/ 	.string	"-arch sm_100 -m 64 "



//--------------------- .note.nv.cuinfo           --------------------------
	.section	.note.nv.cuinfo,"",@"SHT_NOTE"
	.sectionflags	@"SHF_NOTE_NV_CUINFO"
        /*0018*/ 	.short	0x0002
        /*001a*/ 	.short	0x0064
        /*001c*/ 	.short	0x0082
	.zero		2


//--------------------- .nv.info                  --------------------------
	.section	.nv.info,"",@"SHT_CUDA_INFO"
	.align	4


	//----- nvinfo : EIATTR_REGCOUNT
	.align		4
        /*0000*/ 	.byte	0x04, 0x2f
        /*0002*/ 	.short	(.L_1 - .L_0)
	.align		4
.L_0:
        /*0004*/ 	.word	index@(_Z9iterationPPPdS1_S1_ii)
        /*0008*/ 	.word	0x0000001c


	//----- nvinfo : EIATTR_FRAME_SIZE
	.align		4
.L_1:
        /*000c*/ 	.byte	0x04, 0x11
        /*000e*/ 	.short	(.L_3 - .L_2)
	.align		4
.L_2:
        /*0010*/ 	.word	index@($__internal_0_$__cuda_sm20_div_rn_f64_full)
        /*0014*/ 	.word	0x00000000


	//----- nvinfo : EIATTR_FRAME_SIZE
	.align		4
.L_3:
        /*0018*/ 	.byte	0x04, 0x11
        /*001a*/ 	.short	(.L_5 - .L_4)
	.align		4
.L_4:
        /*001c*/ 	.word	index@(_Z9iterationPPPdS1_S1_ii)
        /*0020*/ 	.word	0x00000000


	//----- nvinfo : EIATTR_MIN_STACK_SIZE
	.align		4
.L_5:
        /*0024*/ 	.byte	0x04, 0x12
        /*0026*/ 	.short	(.L_7 - .L_6)
	.align		4
.L_6:
        /*0028*/ 	.word	index@(_Z9iterationPPPdS1_S1_ii)
        /*002c*/ 	.word	0x00000000
.L_7:


//--------------------- .nv.compat                --------------------------
	.section	.nv.compat,"",@"SHT_CUDA_COMPAT_INFO"
	.align	4
        /*0000*/ 	.byte	0x02, 0x09, 0x00, 0x00, 0x02, 0x02, 0x01, 0x00, 0x02, 0x05, 0x05, 0x00, 0x03, 0x07, 0x01, 0x01
        /*0010*/ 	.byte	0x02, 0x03, 0x00, 0x00, 0x02, 0x06, 0x01, 0x00, 0x04, 0x0b, 0x08, 0x00, 0x01, 0x00, 0x00, 0x00
        /*0020*/ 	.byte	0x00, 0x00, 0x00, 0x00


//--------------------- .nv.info._Z9iterationPPPdS1_S1_ii --------------------------
	.section	.nv.info._Z9iterationPPPdS1_S1_ii,"",@"SHT_CUDA_INFO"
	.sectionflags	@""
	.align	4


	//----- nvinfo : EIATTR_CUDA_API_VERSION
	.align		4
        /*0000*/ 	.byte	0x04, 0x37
        /*0002*/ 	.short	(.L_9 - .L_8)
.L_8:
        /*0004*/ 	.word	0x00000082


	//----- nvinfo : EIATTR_KPARAM_INFO
	.align		4
.L_9:
        /*0008*/ 	.byte	0x04, 0x17
        /*000a*/ 	.short	(.L_11 - .L_10)
.L_10:
        /*000c*/ 	.word	0x00000000
        /*0010*/ 	.short	0x0004
        /*0012*/ 	.short	0x001c
        /*0014*/ 	.byte	0x00, 0xf0, 0x11, 0x00


	//----- nvinfo : EIATTR_KPARAM_INFO
	.align		4
.L_11:
        /*0018*/ 	.byte	0x04, 0x17
        /*001a*/ 	.short	(.L_13 - .L_12)
.L_12:
        /*001c*/ 	.word	0x00000000
        /*0020*/ 	.short	0x0003
        /*0022*/ 	.short	0x0018
        /*0024*/ 	.byte	0x00, 0xf0, 0x11, 0x00


	//----- nvinfo : EIATTR_KPARAM_INFO
	.align		4
.L_13:
        /*0028*/ 	.byte	0x04, 0x17
        /*002a*/ 	.short	(.L_15 - .L_14)
.L_14:
        /*002c*/ 	.word	0x00000000
        /*0030*/ 	.short	0x0002
        /*0032*/ 	.short	0x0010
        /*0034*/ 	.byte	0x00, 0xf5, 0x21, 0x00


	//----- nvinfo : EIATTR_KPARAM_INFO
	.align		4
.L_15:
        /*0038*/ 	.byte	0x04, 0x17
        /*003a*/ 	.short	(.L_17 - .L_16)
.L_16:
        /*003c*/ 	.word	0x00000000
        /*0040*/ 	.short	0x0001
        /*0042*/ 	.short	0x0008
        /*0044*/ 	.byte	0x00, 0xf5, 0x21, 0x00


	//----- nvinfo : EIATTR_KPARAM_INFO
	.align		4
.L_17:
        /*0048*/ 	.byte	0x04, 0x17
        /*004a*/ 	.short	(.L_19 - .L_18)
.L_18:
        /*004c*/ 	.word	0x00000000
        /*0050*/ 	.short	0x0000
        /*0052*/ 	.short	0x0000
        /*0054*/ 	.byte	0x00, 0xf5, 0x21, 0x00


	//----- nvinfo : EIATTR_SPARSE_MMA_MASK
	.align		4
.L_19:
        /*0058*/ 	.byte	0x03, 0x50
        /*005a*/ 	.short	0x0000


	//----- nvinfo : EIATTR_MAXREG_COUNT
	.align		4
        /*005c*/ 	.byte	0x03, 0x1b
        /*005e*/ 	.short	0x00ff


	//----- nvinfo : EIATTR_MERCURY_ISA_VERSION
	.align		4
        /*0060*/ 	.byte	0x03, 0x5f
        /*0062*/ 	.short	0x0101


	//----- nvinfo : EIATTR_VRC_CTA_INIT_COUNT
	.align		4
        /*0064*/ 	.byte	0x02, 0x4a
	.zero		1
	.zero		1


	//----- nvinfo : EIATTR_EXIT_INSTR_OFFSETS
	.align		4
        /*0068*/ 	.byte	0x04, 0x1c
        /*006a*/ 	.short	(.L_21 - .L_20)


	//   ....[0]....
.L_20:
        /*006c*/ 	.word	0x00000120


	//   ....[1]....
        /*0070*/ 	.word	0x00000550


	//----- nvinfo : EIATTR_CRS_STACK_SIZE
	.align		4
.L_21:
        /*0074*/ 	.byte	0x04, 0x1e
        /*0076*/ 	.short	(.L_23 - .L_22)
.L_22:
        /*0078*/ 	.word	0x00000000


	//----- nvinfo : EIATTR_CBANK_PARAM_SIZE
	.align		4
.L_23:
        /*007c*/ 	.byte	0x03, 0x19
        /*007e*/ 	.short	0x0020


	//----- nvinfo : EIATTR_PARAM_CBANK
	.align		4
        /*0080*/ 	.byte	0x04, 0x0a
        /*0082*/ 	.short	(.L_25 - .L_24)
	.align		4
.L_24:
        /*0084*/ 	.word	index@(.nv.constant0._Z9iterationPPPdS1_S1_ii)
        /*0088*/ 	.short	0x0380
        /*008a*/ 	.short	0x0020


	//----- nvinfo : EIATTR_SW_WAR
	.align		4
.L_25:
        /*008c*/ 	.byte	0x04, 0x36
        /*008e*/ 	.short	(.L_27 - .L_26)
.L_26:
        /*0090*/ 	.word	0x00000008
.L_27:


//--------------------- .nv.callgraph             --------------------------
	.section	.nv.callgraph,"",@"SHT_CUDA_CALLGRAPH"
	.align	4
	.sectionentsize	8
	.align		4
        /*0000*/ 	.word	0x00000000
	.align		4
        /*0004*/ 	.word	0xffffffff
	.align		4
        /*0008*/ 	.word	0x00000000
	.align		4
        /*000c*/ 	.word	0xfffffffe
	.align		4
        /*0010*/ 	.word	0x00000000
	.align		4
        /*0014*/ 	.word	0xfffffffd
	.align		4
        /*0018*/ 	.word	0x00000000
	.align		4
        /*001c*/ 	.word	0xfffffffc


//--------------------- .text._Z9iterationPPPdS1_S1_ii --------------------------
	.section	.text._Z9iterationPPPdS1_S1_ii,"ax",@progbits
	.align	128
        .global         _Z9iterationPPPdS1_S1_ii
        .type           _Z9iterationPPPdS1_S1_ii,@function
        .size           _Z9iterationPPPdS1_S1_ii,(.L_x_5 - _Z9iterationPPPdS1_S1_ii)
        .other          _Z9iterationPPPdS1_S1_ii,@"STO_CUDA_ENTRY STV_DEFAULT"
_Z9iterationPPPdS1_S1_ii:
.text._Z9iterationPPPdS1_S1_ii:
[----:B------:R-:W-:Y:S01]  /*0000*/  LDC R1, c[0x0][0x37c] ;  /* 0x0000df00ff017b82 */ /* 0x000fe20000000800 */
[----:B------:R-:W0:Y:S07]  /*0010*/  S2R R6, SR_TID.X ;  /* 0x0000000000067919 */ /* 0x000e2e0000002100 */
[----:B------:R-:W0:Y:S01]  /*0020*/  S2UR UR5, SR_CTAID.X ;  /* 0x00000000000579c3 */ /* 0x000e220000002500 */
[----:B------:R-:W1:Y:S01]  /*0030*/  LDCU UR4, c[0x0][0x398] ;  /* 0x00007300ff0477ac */ /* 0x000e620008000800 */
[----:B------:R-:W2:Y:S01]  /*0040*/  S2R R7, SR_TID.Z ;  /* 0x0000000000077919 */ /* 0x000ea20000002300 */
[----:B------:R-:W3:Y:S05]  /*0050*/  S2R R0, SR_TID.Y ;  /* 0x0000000000007919 */ /* 0x000eea0000002200 */
[----:B------:R-:W0:Y:S08]  /*0060*/  LDC R3, c[0x0][0x360] ;  /* 0x0000d800ff037b82 */ /* 0x000e300000000800 */
[----:B------:R-:W3:Y:S08]  /*0070*/  LDC R5, c[0x0][0x364] ;  /* 0x0000d900ff057b82 */ /* 0x000ef00000000800 */
[----:B------:R-:W2:Y:S08]  /*0080*/  S2UR UR7, SR_CTAID.Z ;  /* 0x00000000000779c3 */ /* 0x000eb00000002700 */
[----:B------:R-:W2:Y:S01]  /*0090*/  LDC R2, c[0x0][0x368] ;  /* 0x0000da00ff027b82 */ /* 0x000ea20000000800 */
[----:B0-----:R-:W-:-:S07]  /*00a0*/  IMAD R6, R3, UR5, R6 ;  /* 0x0000000503067c24 */ /* 0x001fce000f8e0206 */
[----:B------:R-:W3:Y:S01]  /*00b0*/  S2UR UR6, SR_CTAID.Y ;  /* 0x00000000000679c3 */ /* 0x000ee20000002600 */
[----:B--2---:R-:W-:Y:S02]  /*00c0*/  IMAD R7, R2, UR7, R7 ;  /* 0x0000000702077c24 */ /* 0x004fe4000f8e0207 */
[----:B------:R-:W-:-:S05]  /*00d0*/  VIADD R2, R6, 0x1 ;  /* 0x0000000106027836 */ /* 0x000fca0000000000 */
[----:B-1----:R-:W-:Y:S01]  /*00e0*/  ISETP.GT.AND P0, PT, R2, UR4, PT ;  /* 0x0000000402007c0c */ /* 0x002fe2000bf04270 */
[----:B---3--:R-:W-:-:S05]  /*00f0*/  IMAD R0, R5, UR6, R0 ;  /* 0x0000000605007c24 */ /* 0x008fca000f8e0200 */
[----:B------:R-:W-:-:S04]  /*0100*/  VIMNMX R2, PT, PT, R0, R7, !PT ;  /* 0x0000000700027248 */ /* 0x000fc80007fe0100 */
[----:B------:R-:W-:-:S13]  /*0110*/  ISETP.GE.OR P0, PT, R2, UR4, P0 ;  /* 0x0000000402007c0c */ /* 0x000fda0008706670 */
[----:B------:R-:W-:Y:S05]  /*0120*/  @P0 EXIT ;  /* 0x000000000000094d */ /* 0x000fea0003800000 */
[----:B------:R-:W-:Y:S01]  /*0130*/  UIADD3 UR4, UPT, UPT, UR4, 0x1, URZ ;  /* 0x0000000104047890 */ /* 0x000fe2000fffe0ff */
[----:B------:R-:W-:-:S08]  /*0140*/  IMAD.MOV.U32 R2, RZ, RZ, 0x1 ;  /* 0x00000001ff027424 */ /* 0x000fd000078e00ff */
[----:B------:R-:W0:Y:S02]  /*0150*/  I2F.F64.U32 R4, UR4 ;  /* 0x0000000400047d12 */ /* 0x000e240008201800 */
[----:B------:R-:W1:Y:S06]  /*0160*/  LDCU.64 UR4, c[0x0][0x358] ;  /* 0x00006b00ff0477ac */ /* 0x000e6c0008000a00 */
[----:B0-----:R-:W0:Y:S02]  /*0170*/  MUFU.RCP64H R3, R5 ;  /* 0x0000000500037308 */ /* 0x001e240000001800 */
[----:B0-----:R-:W-:-:S08]  /*0180*/  DFMA R8, -R4, R2, 1 ;  /* 0x3ff000000408742b */ /* 0x001fd00000000102 */
[----:B------:R-:W-:-:S08]  /*0190*/  DFMA R8, R8, R8, R8 ;  /* 0x000000080808722b */ /* 0x000fd00000000008 */
[----:B------:R-:W-:-:S08]  /*01a0*/  DFMA R8, R2, R8, R2 ;  /* 0x000000080208722b */ /* 0x000fd00000000002 */
[----:B------:R-:W-:-:S08]  /*01b0*/  DFMA R2, -R4, R8, 1 ;  /* 0x3ff000000402742b */ /* 0x000fd00000000108 */
[----:B------:R-:W-:-:S08]  /*01c0*/  DFMA R2, R8, R2, R8 ;  /* 0x000000020802722b */ /* 0x000fd00000000008 */
[----:B------:R-:W-:-:S08]  /*01d0*/  DMUL R8, R2, 2 ;  /* 0x4000000002087828 */ /* 0x000fd00000000000 */
[----:B------:R-:W-:-:S08]  /*01e0*/  DFMA R10, -R4, R8, 2 ;  /* 0x40000000040a742b */ /* 0x000fd00000000108 */
[----:B------:R-:W-:-:S10]  /*01f0*/  DFMA R2, R2, R10, R8 ;  /* 0x0000000a0202722b */ /* 0x000fd40000000008 */
[----:B------:R-:W-:-:S05]  /*0200*/  FFMA R8, RZ, R5, R3 ;  /* 0x00000005ff087223 */ /* 0x000fca0000000003 */
[----:B------:R-:W-:-:S13]  /*0210*/  FSETP.GT.AND P0, PT, |R8|, 1.469367938527859385e-39, PT ;  /* 0x001000000800780b */ /* 0x000fda0003f04200 */
[----:B-1----:R-:W-:Y:S05]  /*0220*/  @P0 BRA `(.L_x_0) ;  /* 0x0000000000080947 */ /* 0x002fea0003800000 */
[----:B------:R-:W-:-:S07]  /*0230*/  MOV R8, 0x250 ;  /* 0x0000025000087802 */ /* 0x000fce0000000f00 */
[----:B------:R-:W-:Y:S05]  /*0240*/  CALL.REL.NOINC `($__internal_0_$__cuda_sm20_div_rn_f64_full) ;  /* 0x0000000000c47944 */ /* 0x000fea0003c00000 */
.L_x_0:
[----:B------:R-:W0:Y:S08]  /*0250*/  LDC.64 R4, c[0x0][0x388] ;  /* 0x0000e200ff047b82 */ /* 0x000e300000000a00 */
[----:B------:R-:W1:Y:S01]  /*0260*/  LDC.64 R10, c[0x0][0x390] ;  /* 0x0000e400ff0a7b82 */ /* 0x000e620000000a00 */
[----:B0-----:R-:W-:-:S05]  /*0270*/  IMAD.WIDE R4, R6, 0x8, R4 ;  /* 0x0000000806047825 */ /* 0x001fca00078e0204 */
[----:B------:R-:W2:Y:S04]  /*0280*/  LDG.E.64 R8, desc[UR4][R4.64] ;  /* 0x0000000404087981 */ /* 0x000ea8000c1e1b00 */
[----:B------:R-:W3:Y:S04]  /*0290*/  LDG.E.64 R12, desc[UR4][R4.64+0x10] ;  /* 0x00001004040c7981 */ /* 0x000ee8000c1e1b00 */
[----:B------:R-:W4:Y:S01]  /*02a0*/  LDG.E.64 R18, desc[UR4][R4.64+0x8] ;  /* 0x0000080404127981 */ /* 0x000f22000c1e1b00 */
[----:B-1----:R-:W-:-:S06]  /*02b0*/  IMAD.WIDE R10, R6, 0x8, R10 ;  /* 0x00000008060a7825 */ /* 0x002fcc00078e020a */
[----:B------:R-:W5:Y:S01]  /*02c0*/  LDG.E.64 R10, desc[UR4][R10.64+0x8] ;  /* 0x000008040a0a7981 */ /* 0x000f62000c1e1b00 */
[----:B--2---:R-:W-:-:S04]  /*02d0*/  IMAD.WIDE.U32 R16, R0, 0x8, R8 ;  /* 0x0000000800107825 */ /* 0x004fc800078e0008 */
[C---:B---3--:R-:W-:Y:S02]  /*02e0*/  IMAD.WIDE.U32 R14, R0.reuse, 0x8, R12 ;  /* 0x00000008000e7825 */ /* 0x048fe400078e000c */
[----:B------:R-:W2:Y:S01]  /*02f0*/  LDG.E.64 R16, desc[UR4][R16.64+0x8] ;  /* 0x0000080410107981 */ /* 0x000ea2000c1e1b00 */
[----:B------:R-:W0:Y:S03]  /*0300*/  LDC.64 R12, c[0x0][0x380] ;  /* 0x0000e000ff0c7b82 */ /* 0x000e260000000a00 */
[----:B------:R-:W3:Y:S01]  /*0310*/  LDG.E.64 R14, desc[UR4][R14.64+0x8] ;  /* 0x000008040e0e7981 */ /* 0x000ee2000c1e1b00 */
[----:B----4-:R-:W-:-:S05]  /*0320*/  IMAD.WIDE.U32 R20, R0, 0x8, R18 ;  /* 0x0000000800147825 */ /* 0x010fca00078e0012 */
[----:B------:R-:W4:Y:S04]  /*0330*/  LDG.E.64 R18, desc[UR4][R20.64] ;  /* 0x0000000414127981 */ /* 0x000f28000c1e1b00 */
[----:B------:R-:W4:Y:S04]  /*0340*/  LDG.E.64 R8, desc[UR4][R20.64+0x10] ;  /* 0x0000100414087981 */ /* 0x000f28000c1e1b00 */
[----:B------:R-:W4:Y:S01]  /*0350*/  LDG.E.64 R4, desc[UR4][R20.64+0x8] ;  /* 0x0000080414047981 */ /* 0x000f22000c1e1b00 */
[----:B-----5:R-:W-:-:S05]  /*0360*/  IMAD.WIDE.U32 R22, R0, 0x8, R10 ;  /* 0x0000000800167825 */ /* 0x020fca00078e000a */
[----:B------:R-:W5:Y:S01]  /*0370*/  LDG.E.64 R10, desc[UR4][R22.64+0x8] ;  /* 0x00000804160a7981 */ /* 0x000f62000c1e1b00 */
[----:B0-----:R-:W-:-:S06]  /*0380*/  IMAD.WIDE R12, R6, 0x8, R12 ;  /* 0x00000008060c7825 */ /* 0x001fcc00078e020c */
[----:B------:R-:W5:Y:S01]  /*0390*/  LDG.E.64 R12, desc[UR4][R12.64+0x8] ;  /* 0x000008040c0c7981 */ /* 0x000f62000c1e1b00 */
[----:B--2---:R-:W-:-:S04]  /*03a0*/  IMAD.WIDE.U32 R16, R7, 0x8, R16 ;  /* 0x0000000807107825 */ /* 0x004fc800078e0010 */
[C---:B---3--:R-:W-:Y:S02]  /*03b0*/  IMAD.WIDE.U32 R14, R7.reuse, 0x8, R14 ;  /* 0x00000008070e7825 */ /* 0x048fe400078e000e */
[----:B------:R-:W2:Y:S04]  /*03c0*/  LDG.E.64 R16, desc[UR4][R16.64+0x8] ;  /* 0x0000080410107981 */ /* 0x000ea8000c1e1b00 */
[----:B------:R-:W2:Y:S01]  /*03d0*/  LDG.E.64 R14, desc[UR4][R14.64+0x8] ;  /* 0x000008040e0e7981 */ /* 0x000ea2000c1e1b00 */
[----:B----4-:R-:W-:-:S04]  /*03e0*/  IMAD.WIDE.U32 R18, R7, 0x8, R18 ;  /* 0x0000000807127825 */ /* 0x010fc800078e0012 */
[C---:B------:R-:W-:Y:S02]  /*03f0*/  IMAD.WIDE.U32 R8, R7.reuse, 0x8, R8 ;  /* 0x0000000807087825 */ /* 0x040fe400078e0008 */
[----:B------:R-:W3:Y:S04]  /*0400*/  LDG.E.64 R18, desc[UR4][R18.64+0x8] ;  /* 0x0000080412127981 */ /* 0x000ee8000c1e1b00 */
[----:B------:R-:W4:Y:S01]  /*0410*/  LDG.E.64 R8, desc[UR4][R8.64+0x8] ;  /* 0x0000080408087981 */ /* 0x000f22000c1e1b00 */
[----:B------:R-:W-:-:S05]  /*0420*/  IMAD.WIDE.U32 R24, R7, 0x8, R4 ;  /* 0x0000000807187825 */ /* 0x000fca00078e0004 */
[----:B------:R-:W4:Y:S01]  /*0430*/  LDG.E.64 R22, desc[UR4][R24.64] ;  /* 0x0000000418167981 */ /* 0x000f22000c1e1b00 */
[----:B-----5:R-:W-:-:S03]  /*0440*/  IMAD.WIDE.U32 R4, R7, 0x8, R10 ;  /* 0x0000000807047825 */ /* 0x020fc600078e000a */
[----:B------:R-:W5:Y:S04]  /*0450*/  LDG.E.64 R20, desc[UR4][R24.64+0x10] ;  /* 0x0000100418147981 */ /* 0x000f68000c1e1b00 */
[----:B------:R-:W5:Y:S01]  /*0460*/  LDG.E.64 R4, desc[UR4][R4.64+0x8] ;  /* 0x0000080404047981 */ /* 0x000f62000c1e1b00 */
[----:B------:R-:W-:-:S06]  /*0470*/  IMAD.WIDE.U32 R10, R0, 0x8, R12 ;  /* 0x00000008000a7825 */ /* 0x000fcc00078e000c */
[----:B------:R-:W5:Y:S01]  /*0480*/  LDG.E.64 R10, desc[UR4][R10.64+0x8] ;  /* 0x000008040a0a7981 */ /* 0x000f62000c1e1b00 */
[----:B------:R-:W-:Y:S01]  /*0490*/  DMUL R2, R2, R2 ;  /* 0x0000000202027228 */ /* 0x000fe20000000000 */
[----:B------:R-:W-:Y:S01]  /*04a0*/  UMOV UR6, 0x55555555 ;  /* 0x5555555500067882 */ /* 0x000fe20000000000 */
[----:B------:R-:W-:Y:S01]  /*04b0*/  UMOV UR7, 0x3fc55555 ;  /* 0x3fc5555500077882 */ /* 0x000fe20000000000 */
[----:B--2---:R-:W-:-:S08]  /*04c0*/  DADD R14, R16, R14 ;  /* 0x00000000100e7229 */ /* 0x004fd0000000000e */
[----:B---3--:R-:W-:-:S08]  /*04d0*/  DADD R14, R14, R18 ;  /* 0x000000000e0e7229 */ /* 0x008fd00000000012 */
[----:B----4-:R-:W-:-:S08]  /*04e0*/  DADD R14, R14, R8 ;  /* 0x000000000e0e7229 */ /* 0x010fd00000000008 */
[----:B------:R-:W-:-:S08]  /*04f0*/  DADD R14, R14, R22 ;  /* 0x000000000e0e7229 */ /* 0x000fd00000000016 */
[----:B-----5:R-:W-:-:S08]  /*0500*/  DADD R14, R14, R20 ;  /* 0x000000000e0e7229 */ /* 0x020fd00000000014 */
[----:B------:R-:W-:Y:S01]  /*0510*/  DFMA R2, R2, R4, R14 ;  /* 0x000000040202722b */ /* 0x000fe2000000000e */
[----:B------:R-:W-:-:S07]  /*0520*/  IMAD.WIDE.U32 R4, R7, 0x8, R10 ;  /* 0x0000000807047825 */ /* 0x000fce00078e000a */
[----:B------:R-:W-:-:S07]  /*0530*/  DMUL R2, R2, UR6 ;  /* 0x0000000602027c28 */ /* 0x000fce0008000000 */
[----:B------:R-:W-:Y:S01]  /*0540*/  STG.E.64 desc[UR4][R4.64+0x8], R2 ;  /* 0x0000080204007986 */ /* 0x000fe2000c101b04 */
[----:B------:R-:W-:Y:S05]  /*0550*/  EXIT ;  /* 0x000000000000794d */ /* 0x000fea0003800000 */
        .weak           $__internal_0_$__cuda_sm20_div_rn_f64_full
        .type           $__internal_0_$__cuda_sm20_div_rn_f64_full,@function
        .size           $__internal_0_$__cuda_sm20_div_rn_f64_full,(.L_x_5 - $__internal_0_$__cuda_sm20_div_rn_f64_full)
$__internal_0_$__cuda_sm20_div_rn_f64_full:
[C---:B------:R-:W-:Y:S01]  /*0560*/  FSETP.GEU.AND P0, PT, |R5|.reuse, 1.469367938527859385e-39, PT ;  /* 0x001000000500780b */ /* 0x040fe20003f0e200 */
[----:B------:R-:W-:Y:S01]  /*0570*/  IMAD.MOV.U32 R19, RZ, RZ, 0x40000000 ;  /* 0x40000000ff137424 */ /* 0x000fe200078e00ff */
[----:B------:R-:W-:Y:S01]  /*0580*/  LOP3.LUT R2, R5, 0x800fffff, RZ, 0xc0, !PT ;  /* 0x800fffff05027812 */ /* 0x000fe200078ec0ff */
[----:B------:R-:W-:Y:S01]  /*0590*/  IMAD.MOV.U32 R9, RZ, RZ, 0x1ca00000 ;  /* 0x1ca00000ff097424 */ /* 0x000fe200078e00ff */
[----:B------:R-:W-:Y:S01]  /*05a0*/  MOV R10, 0x1 ;  /* 0x00000001000a7802 */ /* 0x000fe20000000f00 */
[----:B------:R-:W-:Y:S01]  /*05b0*/  VIADD R20, R19, 0xffffffff ;  /* 0xffffffff13147836 */ /* 0x000fe20000000000 */
[----:B------:R-:W-:Y:S01]  /*05c0*/  LOP3.LUT R3, R2, 0x3ff00000, RZ, 0xfc, !PT ;  /* 0x3ff0000002037812 */ /* 0x000fe200078efcff */
[----:B------:R-:W-:Y:S01]  /*05d0*/  IMAD.MOV.U32 R2, RZ, RZ, R4 ;  /* 0x000000ffff027224 */ /* 0x000fe200078e0004 */
[----:B------:R-:W-:Y:S01]  /*05e0*/  LOP3.LUT R16, R5, 0x7ff00000, RZ, 0xc0, !PT ;  /* 0x7ff0000005107812 */ /* 0x000fe200078ec0ff */
[----:B------:R-:W-:-:S03]  /*05f0*/  IMAD.MOV.U32 R14, RZ, RZ, RZ ;  /* 0x000000ffff0e7224 */ /* 0x000fc600078e00ff */
[----:B------:R-:W-:Y:S01]  /*0600*/  ISETP.LE.U32.AND P1, PT, R16, 0x40000000, PT ;  /* 0x400000001000780c */ /* 0x000fe20003f23070 */
[----:B------:R-:W-:Y:S01]  /*0610*/  @!P0 DMUL R2, R4, 8.98846567431157953865e+307 ;  /* 0x7fe0000004028828 */ /* 0x000fe20000000000 */
[----:B------:R-:W-:Y:S02]  /*0620*/  MOV R18, R16 ;  /* 0x0000001000127202 */ /* 0x000fe40000000f00 */
[----:B------:R-:W-:-:S03]  /*0630*/  SEL R15, R9, 0x63400000, !P1 ;  /* 0x63400000090f7807 */ /* 0x000fc60004800000 */
[----:B------:R-:W0:Y:S04]  /*0640*/  MUFU.RCP64H R11, R3 ;  /* 0x00000003000b7308 */ /* 0x000e280000001800 */
[----:B------:R-:W-:Y:S02]  /*0650*/  @!P0 LOP3.LUT R18, R3, 0x7ff00000, RZ, 0xc0, !PT ;  /* 0x7ff0000003128812 */ /* 0x000fe400078ec0ff */
[----:B------:R-:W-:-:S03]  /*0660*/  ISETP.GT.U32.AND P0, PT, R20, 0x7feffffe, PT ;  /* 0x7feffffe1400780c */ /* 0x000fc60003f04070 */
[----:B------:R-:W-:-:S05]  /*0670*/  VIADD R20, R18, 0xffffffff ;  /* 0xffffffff12147836 */ /* 0x000fca0000000000 */
[----:B------:R-:W-:Y:S01]  /*0680*/  ISETP.GT.U32.OR P0, PT, R20, 0x7feffffe, P0 ;  /* 0x7feffffe1400780c */ /* 0x000fe20000704470 */
[----:B0-----:R-:W-:-:S08]  /*0690*/  DFMA R12, R10, -R2, 1 ;  /* 0x3ff000000a0c742b */ /* 0x001fd00000000802 */
[----:B------:R-:W-:-:S08]  /*06a0*/  DFMA R12, R12, R12, R12 ;  /* 0x0000000c0c0c722b */ /* 0x000fd0000000000c */
[----:B------:R-:W-:-:S08]  /*06b0*/  DFMA R10, R10, R12, R10 ;  /* 0x0000000c0a0a722b */ /* 0x000fd0000000000a */
[----:B------:R-:W-:-:S08]  /*06c0*/  DFMA R12, R10, -R2, 1 ;  /* 0x3ff000000a0c742b */ /* 0x000fd00000000802 */
[----:B------:R-:W-:-:S08]  /*06d0*/  DFMA R10, R10, R12, R10 ;  /* 0x0000000c0a0a722b */ /* 0x000fd0000000000a */
[----:B------:R-:W-:-:S08]  /*06e0*/  DMUL R12, R10, R14 ;  /* 0x0000000e0a0c7228 */ /* 0x000fd00000000000 */
[----:B------:R-:W-:-:S08]  /*06f0*/  DFMA R16, R12, -R2, R14 ;  /* 0x800000020c10722b */ /* 0x000fd0000000000e */
[----:B------:R-:W-:Y:S01]  /*0700*/  DFMA R10, R10, R16, R12 ;  /* 0x000000100a0a722b */ /* 0x000fe2000000000c */
[----:B------:R-:W-:Y:S10]  /*0710*/  @P0 BRA `(.L_x_1) ;  /* 0x0000000000740947 */ /* 0x000ff40003800000 */
[----:B------:R-:W-:Y:S01]  /*0720*/  LOP3.LUT R16, R5, 0x7ff00000, RZ, 0xc0, !PT ;  /* 0x7ff0000005107812 */ /* 0x000fe200078ec0ff */
[----:B------:R-:W-:-:S03]  /*0730*/  IMAD.MOV.U32 R12, RZ, RZ, 0x40000000 ;  /* 0x40000000ff0c7424 */ /* 0x000fc600078e00ff */
[C---:B------:R-:W-:Y:S02]  /*0740*/  IADD3 R13, PT, PT, -R16.reuse, RZ, RZ ;  /* 0x000000ff100d7210 */ /* 0x040fe40007ffe1ff */
[----:B------:R-:W-:Y:S01]  /*0750*/  ISETP.LE.U32.AND P0, PT, R16, 0x40000000, PT ;  /* 0x400000001000780c */ /* 0x000fe20003f03070 */
[----:B------:R-:W-:Y:S01]  /*0760*/  IMAD.MOV.U32 R16, RZ, RZ, RZ ;  /* 0x000000ffff107224 */ /* 0x000fe200078e00ff */
[----:B------:R-:W-:Y:S02]  /*0770*/  VIADDMNMX R12, R13, R12, 0xb9600000, !PT ;  /* 0xb96000000d0c7446 */ /* 0x000fe4000780010c */
[----:B------:R-:W-:Y:S02]  /*0780*/  SEL R9, R9, 0x63400000, !P0 ;  /* 0x6340000009097807 */ /* 0x000fe40004000000 */
[----:B------:R-:W-:-:S05]  /*0790*/  VIMNMX R12, PT, PT, R12, 0x46a00000, PT ;  /* 0x46a000000c0c7848 */ /* 0x000fca0003fe0100 */
[----:B------:R-:W-:-:S04]  /*07a0*/  IMAD.IADD R9, R12, 0x1, -R9 ;  /* 0x000000010c097824 */ /* 0x000fc800078e0a09 */
[----:B------:R-:W-:-:S06]  /*07b0*/  VIADD R17, R9, 0x7fe00000 ;  /* 0x7fe0000009117836 */ /* 0x000fcc0000000000 */
[----:B------:R-:W-:-:S10]  /*07c0*/  DMUL R12, R10, R16 ;  /* 0x000000100a0c7228 */ /* 0x000fd40000000000 */
[----:B------:R-:W-:-:S13]  /*07d0*/  FSETP.GTU.AND P0, PT, |R13|, 1.469367938527859385e-39, PT ;  /* 0x001000000d00780b */ /* 0x000fda0003f0c200 */
[----:B------:R-:W-:Y:S05]  /*07e0*/  @P0 BRA `(.L_x_2) ;  /* 0x0000000000840947 */ /* 0x000fea0003800000 */
[----:B------:R-:W-:Y:S01]  /*07f0*/  DFMA R2, R10, -R2, R14 ;  /* 0x800000020a02722b */ /* 0x000fe2000000000e */
[----:B------:R-:W-:-:S09]  /*0800*/  MOV R16, RZ ;  /* 0x000000ff00107202 */ /* 0x000fd20000000f00 */
[C---:B------:R-:W-:Y:S02]  /*0810*/  FSETP.NEU.AND P0, PT, R3.reuse, RZ, PT ;  /* 0x000000ff0300720b */ /* 0x040fe40003f0d000 */
[----:B------:R-:W-:-:S04]  /*0820*/  LOP3.LUT R5, R3, 0x80000000, R5, 0x48, !PT ;  /* 0x8000000003057812 */ /* 0x000fc800078e4805 */
[----:B------:R-:W-:-:S07]  /*0830*/  LOP3.LUT R17, R5, R17, RZ, 0xfc, !PT ;  /* 0x0000001105117212 */ /* 0x000fce00078efcff */
[----:B------:R-:W-:Y:S05]  /*0840*/  @!P0 BRA `(.L_x_2) ;  /* 0x00000000006c8947 */ /* 0x000fea0003800000 */
[----:B------:R-:W-:Y:S01]  /*0850*/  IMAD.MOV R3, RZ, RZ, -R9 ;  /* 0x000000ffff037224 */ /* 0x000fe200078e0a09 */
[----:B------:R-:W-:Y:S01]  /*0860*/  IADD3 R9, PT, PT, -R9, -0x43300000, RZ ;  /* 0xbcd0000009097810 */ /* 0x000fe20007ffe1ff */
[----:B------:R-:W-:-:S06]  /*0870*/  IMAD.MOV.U32 R2, RZ, RZ, RZ ;  /* 0x000000ffff027224 */ /* 0x000fcc00078e00ff */
[----:B------:R-:W-:Y:S02]  /*0880*/  DFMA R2, R12, -R2, R10 ;  /* 0x800000020c02722b */ /* 0x000fe4000000000a */
[----:B------:R-:W-:-:S08]  /*0890*/  DMUL.RP R10, R10, R16 ;  /* 0x000000100a0a7228 */ /* 0x000fd00000008000 */
[----:B------:R-:W-:Y:S02]  /*08a0*/  FSETP.NEU.AND P0, PT, |R3|, R9, PT ;  /* 0x000000090300720b */ /* 0x000fe40003f0d200 */
[----:B------:R-:W-:Y:S02]  /*08b0*/  LOP3.LUT R5, R11, R5, RZ, 0x3c, !PT ;  /* 0x000000050b057212 */ /* 0x000fe400078e3cff */
[----:B------:R-:W-:Y:S02]  /*08c0*/  FSEL R12, R10, R12, !P0 ;  /* 0x0000000c0a0c7208 */ /* 0x000fe40004000000 */
[----:B------:R-:W-:Y:S01]  /*08d0*/  FSEL R13, R5, R13, !P0 ;  /* 0x0000000d050d7208 */ /* 0x000fe20004000000 */
[----:B------:R-:W-:Y:S06]  /*08e0*/  BRA `(.L_x_2) ;  /* 0x0000000000447947 */ /* 0x000fec0003800000 */
.L_x_1:
[----:B------:R-:W-:-:S14]  /*08f0*/  DSETP.NAN.AND P0, PT, R4, R4, PT ;  /* 0x000000040400722a */ /* 0x000fdc0003f08000 */
[----:B------:R-:W-:Y:S05]  /*0900*/  @P0 BRA `(.L_x_3) ;  /* 0x0000000000340947 */ /* 0x000fea0003800000 */
[----:B------:R-:W-:Y:S01]  /*0910*/  ISETP.NE.AND P0, PT, R19, R18, PT ;  /* 0x000000121300720c */ /* 0x000fe20003f05270 */
[----:B------:R-:W-:Y:S01]  /*0920*/  IMAD.MOV.U32 R12, RZ, RZ, 0x0 ;  /* 0x00000000ff0c7424 */ /* 0x000fe200078e00ff */
[----:B------:R-:W-:-:S11]  /*0930*/  MOV R13, 0xfff80000 ;  /* 0xfff80000000d7802 */ /* 0x000fd60000000f00 */
[----:B------:R-:W-:Y:S05]  /*0940*/  @!P0 BRA `(.L_x_2) ;  /* 0x00000000002c8947 */ /* 0x000fea0003800000 */
[----:B------:R-:W-:Y:S02]  /*0950*/  ISETP.NE.AND P0, PT, R19, 0x7ff00000, PT ;  /* 0x7ff000001300780c */ /* 0x000fe40003f05270 */
[----:B------:R-:W-:Y:S02]  /*0960*/  LOP3.LUT R4, R5, 0x40000000, RZ, 0x3c, !PT ;  /* 0x4000000005047812 */ /* 0x000fe400078e3cff */
[----:B------:R-:W-:Y:S02]  /*0970*/  ISETP.EQ.OR P0, PT, R18, RZ, !P0 ;  /* 0x000000ff1200720c */ /* 0x000fe40004702670 */
[----:B------:R-:W-:-:S11]  /*0980*/  LOP3.LUT R13, R4, 0x80000000, RZ, 0xc0, !PT ;  /* 0x80000000040d7812 */ /* 0x000fd600078ec0ff */
[----:B------:R-:W-:Y:S01]  /*0990*/  @P0 LOP3.LUT R2, R13, 0x7ff00000, RZ, 0xfc, !PT ;  /* 0x7ff000000d020812 */ /* 0x000fe200078efcff */
[----:B------:R-:W-:Y:S02]  /*09a0*/  @!P0 IMAD.MOV.U32 R12, RZ, RZ, RZ ;  /* 0x000000ffff0c8224 */ /* 0x000fe400078e00ff */
[----:B------:R-:W-:Y:S01]  /*09b0*/  @P0 IMAD.MOV.U32 R12, RZ, RZ, RZ ;  /* 0x000000ffff0c0224 */ /* 0x000fe200078e00ff */
[----:B------:R-:W-:Y:S01]  /*09c0*/  @P0 MOV R13, R2 ;  /* 0x00000002000d0202 */ /* 0x000fe20000000f00 */
[----:B------:R-:W-:Y:S06]  /*09d0*/  BRA `(.L_x_2) ;  /* 0x0000000000087947 */ /* 0x000fec0003800000 */
.L_x_3:
[----:B------:R-:W-:Y:S01]  /*09e0*/  LOP3.LUT R13, R5, 0x80000, RZ, 0xfc, !PT ;  /* 0x00080000050d7812 */ /* 0x000fe200078efcff */
[----:B------:R-:W-:-:S07]  /*09f0*/  IMAD.MOV.U32 R12, RZ, RZ, R4 ;  /* 0x000000ffff0c7224 */ /* 0x000fce00078e0004 */
.L_x_2:
[----:B------:R-:W-:Y:S01]  /*0a00*/  IMAD.MOV.U32 R9, RZ, RZ, 0x0 ;  /* 0x00000000ff097424 */ /* 0x000fe200078e00ff */
[----:B------:R-:W-:Y:S01]  /*0a10*/  MOV R3, R13 ;  /* 0x0000000d00037202 */ /* 0x000fe20000000f00 */
[----:B------:R-:W-:Y:S02]  /*0a20*/  IMAD.MOV.U32 R2, RZ, RZ, R12 ;  /* 0x000000ffff027224 */ /* 0x000fe400078e000c */
[----:B------:R-:W-:Y:S05]  /*0a30*/  RET.REL.NODEC R8 `(_Z9iterationPPPdS1_S1_ii) ;  /* 0xfffffff408707950 */ /* 0x000fea0003c3ffff */
.L_x_4:
[----:B------:R-:W-:-:S00]  /*0a40*/  BRA `(.L_x_4) ;  /* 0xfffffffc00fc7947 */ /* 0x000fc0000383ffff */
[----:B------:R-:W-:-:S00]  /*0a50*/  NOP ;  /* 0x0000000000007918 */ /* 0x000fc00000000000 */
        /* <DEDUP_REMOVED lines=10> */
.L_x_5:


//--------------------- .nv.shared.reserved.0     --------------------------
	.section	.nv.shared.reserved.0,"aw",@nobits
	.weak		__nv_reservedSMEM_offset_0_alias
	.size		__nv_reservedSMEM_offset_0_alias, 0, 64
	.other		__nv_reservedSMEM_offset_0_alias,@"STO_CUDA_RESERVED_SHARED STV_DEFAULT"
__nv_reservedSMEM_offset_0_alias:
	.zero		0
	.zero		64


//--------------------- .nv.constant0._Z9iterationPPPdS1_S1_ii --------------------------
	.section	.nv.constant0._Z9iterationPPPdS1_S1_ii,"a",@progbits
	.sectionflags	@""
	.align	4
.nv.constant0._Z9iterationPPPdS1_S1_ii:
	.zero		928


//--------------------- SYMBOLS --------------------------

	.type		.nv.reservedSmem.offset0,@object
	.size		.nv.reservedSmem.offset0,0x4
